	.headerflags	@"EF_CUDA_TEXMODE_UNIFIED EF_CUDA_64BIT_ADDRESS EF_CUDA_ACCELERATORS EF_CUDA_SM90 EF_CUDA_VIRTUAL_SM(EF_CUDA_SM90)"
	.elftype	@"ET_EXEC"


//--------------------- .nv.info                  --------------------------
	.section	.nv.info,"",@"SHT_CUDA_INFO"
	.align	4


	//----- nvinfo : EIATTR_REGCOUNT
	.align		4
        /*0000*/ 	.byte	0x04, 0x2f
        /*0002*/ 	.short	(.L_2 - .L_1)
	.align		4
.L_1:
        /*0004*/ 	.word	index@(triton_poi_fused_native_layer_norm_12)
        /*0008*/ 	.word	0x00000010


	//----- nvinfo : EIATTR_MIN_STACK_SIZE
	.align		4
.L_2:
        /*000c*/ 	.byte	0x04, 0x12
        /*000e*/ 	.short	(.L_4 - .L_3)
	.align		4
.L_3:
        /*0010*/ 	.word	index@(triton_poi_fused_native_layer_norm_12)
        /*0014*/ 	.word	0x00000000


	//----- nvinfo : EIATTR_FRAME_SIZE
	.align		4
.L_4:
        /*0018*/ 	.byte	0x04, 0x11
        /*001a*/ 	.short	(.L_6 - .L_5)
	.align		4
.L_5:
        /*001c*/ 	.word	index@(triton_poi_fused_native_layer_norm_12)
        /*0020*/ 	.word	0x00000000


	//----- nvinfo : EIATTR_MIN_STACK_SIZE
	.align		4
.L_6:
        /*0024*/ 	.byte	0x04, 0x12
        /*0026*/ 	.short	(.L_8 - .L_7)
	.align		4
.L_7:
        /*0028*/ 	.word	index@(triton_poi_fused_native_layer_norm_12)
        /*002c*/ 	.word	0x00000000
.L_8:


//--------------------- .nv.info.triton_poi_fused_native_layer_norm_12 --------------------------
	.section	.nv.info.triton_poi_fused_native_layer_norm_12,"",@"SHT_CUDA_INFO"
	.sectionflags	@""
	.align	4


	//----- nvinfo : EIATTR_CUDA_API_VERSION
	.align		4
        /*0000*/ 	.byte	0x04, 0x37
        /*0002*/ 	.short	(.L_10 - .L_9)
.L_9:
        /*0004*/ 	.word	0x0000007c


	//----- nvinfo : EIATTR_KPARAM_INFO
	.align		4
.L_10:
        /*0008*/ 	.byte	0x04, 0x17
        /*000a*/ 	.short	(.L_12 - .L_11)
.L_11:
        /*000c*/ 	.word	0x00000000
        /*0010*/ 	.short	0x0003
        /*0012*/ 	.short	0x0018
        /*0014*/ 	.byte	0x00, 0xf0, 0x11, 0x00


	//----- nvinfo : EIATTR_KPARAM_INFO
	.align		4
.L_12:
        /*0018*/ 	.byte	0x04, 0x17
        /*001a*/ 	.short	(.L_14 - .L_13)
.L_13:
        /*001c*/ 	.word	0x00000000
        /*0020*/ 	.short	0x0002
        /*0022*/ 	.short	0x0010
        /*0024*/ 	.byte	0x00, 0xf4, 0x21, 0x00


	//----- nvinfo : EIATTR_KPARAM_INFO
	.align		4
.L_14:
        /*0028*/ 	.byte	0x04, 0x17
        /*002a*/ 	.short	(.L_16 - .L_15)
.L_15:
        /*002c*/ 	.word	0x00000000
        /*0030*/ 	.short	0x0001
        /*0032*/ 	.short	0x0008
        /*0034*/ 	.byte	0x00, 0xf4, 0x21, 0x00


	//----- nvinfo : EIATTR_KPARAM_INFO
	.align		4
.L_16:
        /*0038*/ 	.byte	0x04, 0x17
        /*003a*/ 	.short	(.L_18 - .L_17)
.L_17:
        /*003c*/ 	.word	0x00000000
        /*0040*/ 	.short	0x0000
        /*0042*/ 	.short	0x0000
        /*0044*/ 	.byte	0x00, 0xf4, 0x21, 0x00


	//----- nvinfo : EIATTR_SPARSE_MMA_MASK
	.align		4
.L_18:
        /*0048*/ 	.byte	0x03, 0x50
        /*004a*/ 	.short	0x0000


	//----- nvinfo : EIATTR_MAXREG_COUNT
	.align		4
        /*004c*/ 	.byte	0x03, 0x1b
        /*004e*/ 	.short	0x00ff


	//----- nvinfo : EIATTR_EXIT_INSTR_OFFSETS
	.align		4
        /*0050*/ 	.byte	0x04, 0x1c
        /*0052*/ 	.short	(.L_20 - .L_19)


	//   ....[0]....
.L_19:
        /*0054*/ 	.word	0x00000250


	//   ....[1]....
        /*0058*/ 	.word	0x00000290


	//----- nvinfo : EIATTR_REQNTID
	.align		4
.L_20:
        /*005c*/ 	.byte	0x04, 0x10
        /*005e*/ 	.short	(.L_22 - .L_21)
.L_21:
        /*0060*/ 	.word	0x00000020
        /*0064*/ 	.word	0x00000001
        /*0068*/ 	.word	0x00000001


	//----- nvinfo : EIATTR_CBANK_PARAM_SIZE
	.align		4
.L_22:
        /*006c*/ 	.byte	0x03, 0x19
        /*006e*/ 	.short	0x001c


	//----- nvinfo : EIATTR_PARAM_CBANK
	.align		4
        /*0070*/ 	.byte	0x04, 0x0a
        /*0072*/ 	.short	(.L_24 - .L_23)
	.align		4
.L_23:
        /*0074*/ 	.word	index@(.nv.constant0.triton_poi_fused_native_layer_norm_12)
        /*0078*/ 	.short	0x0210
        /*007a*/ 	.short	0x001c


	//----- nvinfo : EIATTR_SW_WAR
	.align		4
.L_24:
        /*007c*/ 	.byte	0x04, 0x36
        /*007e*/ 	.short	(.L_26 - .L_25)
.L_25:
        /*0080*/ 	.word	0x00000008
.L_26:


//--------------------- .nv.callgraph             --------------------------
	.section	.nv.callgraph,"",@"SHT_CUDA_CALLGRAPH"
	.align	4
	.sectionentsize	8
	.align		4
        /*0000*/ 	.word	0x00000000
	.align		4
        /*0004*/ 	.word	0xffffffff
	.align		4
        /*0008*/ 	.word	0x00000000
	.align		4
        /*000c*/ 	.word	0xfffffffe
	.align		4
        /*0010*/ 	.word	0x00000000
	.align		4
        /*0014*/ 	.word	0xfffffffd
	.align		4
        /*0018*/ 	.word	0x00000000
	.align		4
        /*001c*/ 	.word	0xfffffffc


//--------------------- .nv.constant4             --------------------------
	.section	.nv.constant4,"a",@progbits
	.align	8
	.align		8
.nv.constant4:
        /*0000*/ 	.dword	_$_str


//--------------------- .text.triton_poi_fused_native_layer_norm_12 --------------------------
	.section	.text.triton_poi_fused_native_layer_norm_12,"ax",@progbits
	.align	128
        .global         triton_poi_fused_native_layer_norm_12
        .type           triton_poi_fused_native_layer_norm_12,@function
        .size           triton_poi_fused_native_layer_norm_12,(.L_x_1 - triton_poi_fused_native_layer_norm_12)
        .other          triton_poi_fused_native_layer_norm_12,@"STO_CUDA_ENTRY STV_DEFAULT"
triton_poi_fused_native_layer_norm_12:
.text.triton_poi_fused_native_layer_norm_12:
[----:B------:R-:W0:Y:S02]  /*0000*/  LDC R1, c[0x0][0x28] ;  /* 0x00000a00ff017b82 */ /* 0x000e240000000800 */
[----:B------:R-:W1:Y:S01]  /*0010*/  S2R R10, SR_TID.X ;  /* 0x00000000000a7919 */ /* 0x000e620000002100 */
[----:B------:R-:W2:Y:S01]  /*0020*/  LDC.64 R2, c[0x0][0x210] ;  /* 0x00008400ff027b82 */ /* 0x000ea20000000a00 */
[----:B------:R-:W-:Y:S01]  /*0030*/  CS2R R6, SRZ ;  /* 0x0000000000067805 */ /* 0x000fe2000001ff00 */
[----:B------:R-:W-:Y:S01]  /*0040*/  ULDC.64 UR4, c[0x0][0x208] ;  /* 0x0000820000047ab9 */ /* 0x000fe20000000a00 */
[----:B------:R-:W3:Y:S01]  /*0050*/  S2R R9, SR_CTAID.X ;  /* 0x0000000000097919 */ /* 0x000ee20000002500 */
[----:B------:R-:W-:Y:S02]  /*0060*/  MOV R8, RZ ;  /* 0x000000ff00087202 */ /* 0x000fe40000000f00 */
[----:B-1----:R-:W-:-:S04]  /*0070*/  LOP3.LUT R0, R10, 0xf, RZ, 0xc0, !PT ;  /* 0x0000000f0a007812 */ /* 0x002fc800078ec0ff */
[----:B---3--:R-:W-:Y:S01]  /*0080*/  LEA R9, R9, R0, 0x4 ;  /* 0x0000000009097211 */ /* 0x008fe200078e20ff */
[----:B------:R-:W-:-:S03]  /*0090*/  HFMA2.MMA R0, -RZ, RZ, 0, 0 ;  /* 0x00000000ff007435 */ /* 0x000fc600000001ff */
[C---:B------:R-:W-:Y:S02]  /*00a0*/  ISETP.GE.AND P0, PT, R9.reuse, 0x10, PT ;  /* 0x000000100900780c */ /* 0x040fe40003f06270 */
[----:B------:R-:W-:-:S05]  /*00b0*/  SHF.L.U32 R5, R9, 0x2, RZ ;  /* 0x0000000209057819 */ /* 0x000fca00000006ff */
[----:B--2---:R-:W-:-:S06]  /*00c0*/  IMAD.WIDE R2, R5, 0x4, R2 ;  /* 0x0000000405027825 */ /* 0x004fcc00078e0202 */
[----:B------:R-:W2:Y:S04]  /*00d0*/  @!P0 LDG.E.EL R0, desc[UR4][R2.64] ;  /* 0x0000000402008981 */ /* 0x000ea8000c2e1900 */
[----:B------:R-:W2:Y:S04]  /*00e0*/  @!P0 LDG.E.EL R7, desc[UR4][R2.64+0x4] ;  /* 0x0000040402078981 */ /* 0x000ea8000c2e1900 */
[----:B------:R-:W3:Y:S04]  /*00f0*/  @!P0 LDG.E.EL R6, desc[UR4][R2.64+0x8] ;  /* 0x0000080402068981 */ /* 0x000ee8000c2e1900 */
[----:B------:R-:W4:Y:S01]  /*0100*/  @!P0 LDG.E.EL R8, desc[UR4][R2.64+0xc] ;  /* 0x00000c0402088981 */ /* 0x000f22000c2e1900 */
[----:B------:R-:W-:-:S04]  /*0110*/  LOP3.LUT P0, RZ, R10, 0x10, RZ, 0xc0, !PT ;  /* 0x000000100aff7812 */ /* 0x000fc8000780c0ff */
[----:B------:R-:W-:Y:S01]  /*0120*/  ISETP.LT.AND P0, PT, R9, 0x10, !P0 ;  /* 0x000000100900780c */ /* 0x000fe20004701270 */
[----:B--2---:R-:W-:-:S04]  /*0130*/  FADD R5, R7, R0 ;  /* 0x0000000007057221 */ /* 0x004fc80000000000 */
[----:B---3--:R-:W-:Y:S02]  /*0140*/  FADD R11, R5, R6 ;  /* 0x00000006050b7221 */ /* 0x008fe40000000000 */
[----:B------:R-:W1:Y:S02]  /*0150*/  LDC.64 R4, c[0x0][0x218] ;  /* 0x00008600ff047b82 */ /* 0x000e640000000a00 */
[----:B----4-:R-:W-:-:S04]  /*0160*/  FADD R11, R11, R8 ;  /* 0x000000080b0b7221 */ /* 0x010fc80000000000 */
[----:B------:R-:W-:-:S04]  /*0170*/  FMUL R13, R11, 0.25 ;  /* 0x3e8000000b0d7820 */ /* 0x000fc80000400000 */
[C---:B------:R-:W-:Y:S01]  /*0180*/  FADD R7, -R13.reuse, R7 ;  /* 0x000000070d077221 */ /* 0x040fe20000000100 */
[C---:B------:R-:W-:Y:S01]  /*0190*/  FADD R0, -R13.reuse, R0 ;  /* 0x000000000d007221 */ /* 0x040fe20000000100 */
[C---:B------:R-:W-:Y:S01]  /*01a0*/  FADD R6, -R13.reuse, R6 ;  /* 0x000000060d067221 */ /* 0x040fe20000000100 */
[----:B------:R-:W-:Y:S01]  /*01b0*/  FADD R11, -R13, R8 ;  /* 0x000000080d0b7221 */ /* 0x000fe20000000100 */
[----:B------:R-:W-:-:S04]  /*01c0*/  FMUL R7, R7, R7 ;  /* 0x0000000707077220 */ /* 0x000fc80000400000 */
[----:B------:R-:W-:-:S04]  /*01d0*/  FFMA R7, R0, R0, R7 ;  /* 0x0000000000077223 */ /* 0x000fc80000000007 */
[----:B------:R-:W-:Y:S02]  /*01e0*/  FFMA R0, R6, R6, R7 ;  /* 0x0000000606007223 */ /* 0x000fe40000000007 */
[----:B------:R-:W2:Y:S01]  /*01f0*/  LDC.64 R6, c[0x0][0x220] ;  /* 0x00008800ff067b82 */ /* 0x000ea20000000a00 */
[----:B-1----:R-:W-:Y:S01]  /*0200*/  IMAD.WIDE R2, R9, 0x4, R4 ;  /* 0x0000000409027825 */ /* 0x002fe200078e0204 */
[----:B------:R-:W-:-:S03]  /*0210*/  HFMA2.MMA R5, -RZ, RZ, 1.625, 0 ;  /* 0x3e800000ff057435 */ /* 0x000fc600000001ff */
[----:B------:R-:W-:Y:S01]  /*0220*/  FFMA R0, R11, R11, R0 ;  /* 0x0000000b0b007223 */ /* 0x000fe20000000000 */
[----:B------:R1:W-:Y:S06]  /*0230*/  @P0 STG.E desc[UR4][R2.64], R13 ;  /* 0x0000000d02000986 */ /* 0x0003ec000c101904 */
[----:B------:R-:W-:Y:S01]  /*0240*/  FFMA R0, R0, R5, 9.9999997473787516356e-06 ;  /* 0x3727c5ac00007423 */ /* 0x000fe20000000005 */
[----:B------:R-:W-:Y:S06]  /*0250*/  @!P0 EXIT ;  /* 0x000000000000894d */ /* 0x000fec0003800000 */
[----:B------:R-:W0:Y:S01]  /*0260*/  MUFU.RSQ R5, R0 ;  /* 0x0000000000057308 */ /* 0x000e220000001400 */
[----:B-12---:R-:W-:-:S05]  /*0270*/  IMAD.WIDE R2, R9, 0x4, R6 ;  /* 0x0000000409027825 */ /* 0x006fca00078e0206 */
[----:B0-----:R-:W-:Y:S01]  /*0280*/  STG.E desc[UR4][R2.64], R5 ;  /* 0x0000000502007986 */ /* 0x001fe2000c101904 */
[----:B------:R-:W-:Y:S05]  /*0290*/  EXIT ;  /* 0x000000000000794d */ /* 0x000fea0003800000 */
.L_x_0:
[----:B------:R-:W-:-:S00]  /*02a0*/  BRA `(.L_x_0) ;  /* 0xfffffffc00fc7947 */ /* 0x000fc0000383ffff */
[----:B------:R-:W-:-:S00]  /*02b0*/  NOP ;  /* 0x0000000000007918 */ /* 0x000fc00000000000 */
        /* <DEDUP_REMOVED lines=12> */
.L_x_1:


//--------------------- .nv.global.init           --------------------------
	.section	.nv.global.init,"aw",@progbits
.nv.global.init:
	.type		_$_str,@object
	.size		_$_str,(.L_0 - _$_str)
_$_str:
        /*0000*/ 	.byte	0x5f, 0x5f, 0x43, 0x55, 0x44, 0x41, 0x5f, 0x46, 0x54, 0x5a, 0x00
.L_0:


//--------------------- .nv.constant0.triton_poi_fused_native_layer_norm_12 --------------------------
	.section	.nv.constant0.triton_poi_fused_native_layer_norm_12,"a",@progbits
	.sectionflags	@""
	.align	4
.nv.constant0.triton_poi_fused_native_layer_norm_12:
	.zero		556
